	.headerflags	@"EF_CUDA_TEXMODE_UNIFIED EF_CUDA_64BIT_ADDRESS EF_CUDA_ACCELERATORS EF_CUDA_SM90 EF_CUDA_VIRTUAL_SM(EF_CUDA_SM90)"
	.elftype	@"ET_EXEC"


//--------------------- .nv.info                  --------------------------
	.section	.nv.info,"",@"SHT_CUDA_INFO"
	.align	4


	//----- nvinfo : EIATTR_REGCOUNT
	.align		4
        /*0000*/ 	.byte	0x04, 0x2f
        /*0002*/ 	.short	(.L_3 - .L_2)
	.align		4
.L_2:
        /*0004*/ 	.word	index@(triton_poi_fused__native_batch_norm_legit_no_training_convolution_7)
        /*0008*/ 	.word	0x00000020


	//----- nvinfo : EIATTR_MIN_STACK_SIZE
	.align		4
.L_3:
        /*000c*/ 	.byte	0x04, 0x12
        /*000e*/ 	.short	(.L_5 - .L_4)
	.align		4
.L_4:
        /*0010*/ 	.word	index@(triton_poi_fused__native_batch_norm_legit_no_training_convolution_7)
        /*0014*/ 	.word	0x00000000


	//----- nvinfo : EIATTR_FRAME_SIZE
	.align		4
.L_5:
        /*0018*/ 	.byte	0x04, 0x11
        /*001a*/ 	.short	(.L_7 - .L_6)
	.align		4
.L_6:
        /*001c*/ 	.word	index@(triton_poi_fused__native_batch_norm_legit_no_training_convolution_7)
        /*0020*/ 	.word	0x00000000


	//----- nvinfo : EIATTR_MIN_STACK_SIZE
	.align		4
.L_7:
        /*0024*/ 	.byte	0x04, 0x12
        /*0026*/ 	.short	(.L_9 - .L_8)
	.align		4
.L_8:
        /*0028*/ 	.word	index@(triton_poi_fused__native_batch_norm_legit_no_training_convolution_7)
        /*002c*/ 	.word	0x00000000
.L_9:


//--------------------- .nv.info.triton_poi_fused__native_batch_norm_legit_no_training_convolution_7 --------------------------
	.section	.nv.info.triton_poi_fused__native_batch_norm_legit_no_training_convolution_7,"",@"SHT_CUDA_INFO"
	.sectionflags	@""
	.align	4


	//----- nvinfo : EIATTR_CUDA_API_VERSION
	.align		4
        /*0000*/ 	.byte	0x04, 0x37
        /*0002*/ 	.short	(.L_11 - .L_10)
.L_10:
        /*0004*/ 	.word	0x0000007c


	//----- nvinfo : EIATTR_KPARAM_INFO
	.align		4
.L_11:
        /*0008*/ 	.byte	0x04, 0x17
        /*000a*/ 	.short	(.L_13 - .L_12)
.L_12:
        /*000c*/ 	.word	0x00000000
        /*0010*/ 	.short	0x0007
        /*0012*/ 	.short	0x0038
        /*0014*/ 	.byte	0x00, 0xf0, 0x11, 0x00


	//----- nvinfo : EIATTR_KPARAM_INFO
	.align		4
.L_13:
        /*0018*/ 	.byte	0x04, 0x17
        /*001a*/ 	.short	(.L_15 - .L_14)
.L_14:
        /*001c*/ 	.word	0x00000000
        /*0020*/ 	.short	0x0006
        /*0022*/ 	.short	0x0030
        /*0024*/ 	.byte	0x00, 0xf4, 0x21, 0x00


	//----- nvinfo : EIATTR_KPARAM_INFO
	.align		4
.L_15:
        /*0028*/ 	.byte	0x04, 0x17
        /*002a*/ 	.short	(.L_17 - .L_16)
.L_16:
        /*002c*/ 	.word	0x00000000
        /*0030*/ 	.short	0x0005
        /*0032*/ 	.short	0x0028
        /*0034*/ 	.byte	0x00, 0xf4, 0x21, 0x00


	//----- nvinfo : EIATTR_KPARAM_INFO
	.align		4
.L_17:
        /*0038*/ 	.byte	0x04, 0x17
        /*003a*/ 	.short	(.L_19 - .L_18)
.L_18:
        /*003c*/ 	.word	0x00000000
        /*0040*/ 	.short	0x0004
        /*0042*/ 	.short	0x0020
        /*0044*/ 	.byte	0x00, 0xf4, 0x21, 0x00


	//----- nvinfo : EIATTR_KPARAM_INFO
	.align		4
.L_19:
        /*0048*/ 	.byte	0x04, 0x17
        /*004a*/ 	.short	(.L_21 - .L_20)
.L_20:
        /*004c*/ 	.word	0x00000000
        /*0050*/ 	.short	0x0003
        /*0052*/ 	.short	0x0018
        /*0054*/ 	.byte	0x00, 0xf4, 0x21, 0x00


	//----- nvinfo : EIATTR_KPARAM_INFO
	.align		4
.L_21:
        /*0058*/ 	.byte	0x04, 0x17
        /*005a*/ 	.short	(.L_23 - .L_22)
.L_22:
        /*005c*/ 	.word	0x00000000
        /*0060*/ 	.short	0x0002
        /*0062*/ 	.short	0x0010
        /*0064*/ 	.byte	0x00, 0xf4, 0x21, 0x00


	//----- nvinfo : EIATTR_KPARAM_INFO
	.align		4
.L_23:
        /*0068*/ 	.byte	0x04, 0x17
        /*006a*/ 	.short	(.L_25 - .L_24)
.L_24:
        /*006c*/ 	.word	0x00000000
        /*0070*/ 	.short	0x0001
        /*0072*/ 	.short	0x0008
        /*0074*/ 	.byte	0x00, 0xf4, 0x21, 0x00


	//----- nvinfo : EIATTR_KPARAM_INFO
	.align		4
.L_25:
        /*0078*/ 	.byte	0x04, 0x17
        /*007a*/ 	.short	(.L_27 - .L_26)
.L_26:
        /*007c*/ 	.word	0x00000000
        /*0080*/ 	.short	0x0000
        /*0082*/ 	.short	0x0000
        /*0084*/ 	.byte	0x00, 0xf4, 0x21, 0x00


	//----- nvinfo : EIATTR_SPARSE_MMA_MASK
	.align		4
.L_27:
        /*0088*/ 	.byte	0x03, 0x50
        /*008a*/ 	.short	0x0000


	//----- nvinfo : EIATTR_MAXREG_COUNT
	.align		4
        /*008c*/ 	.byte	0x03, 0x1b
        /*008e*/ 	.short	0x00ff


	//----- nvinfo : EIATTR_EXIT_INSTR_OFFSETS
	.align		4
        /*0090*/ 	.byte	0x04, 0x1c
        /*0092*/ 	.short	(.L_29 - .L_28)


	//   ....[0]....
.L_28:
        /*0094*/ 	.word	0x000006b0


	//----- nvinfo : EIATTR_REQNTID
	.align		4
.L_29:
        /*0098*/ 	.byte	0x04, 0x10
        /*009a*/ 	.short	(.L_31 - .L_30)
.L_30:
        /*009c*/ 	.word	0x00000080
        /*00a0*/ 	.word	0x00000001
        /*00a4*/ 	.word	0x00000001


	//----- nvinfo : EIATTR_CBANK_PARAM_SIZE
	.align		4
.L_31:
        /*00a8*/ 	.byte	0x03, 0x19
        /*00aa*/ 	.short	0x003c


	//----- nvinfo : EIATTR_PARAM_CBANK
	.align		4
        /*00ac*/ 	.byte	0x04, 0x0a
        /*00ae*/ 	.short	(.L_33 - .L_32)
	.align		4
.L_32:
        /*00b0*/ 	.word	index@(.nv.constant0.triton_poi_fused__native_batch_norm_legit_no_training_convolution_7)
        /*00b4*/ 	.short	0x0210
        /*00b6*/ 	.short	0x003c


	//----- nvinfo : EIATTR_SW_WAR
	.align		4
.L_33:
        /*00b8*/ 	.byte	0x04, 0x36
        /*00ba*/ 	.short	(.L_35 - .L_34)
.L_34:
        /*00bc*/ 	.word	0x00000008
.L_35:


//--------------------- .nv.callgraph             --------------------------
	.section	.nv.callgraph,"",@"SHT_CUDA_CALLGRAPH"
	.align	4
	.sectionentsize	8
	.align		4
        /*0000*/ 	.word	0x00000000
	.align		4
        /*0004*/ 	.word	0xffffffff
	.align		4
        /*0008*/ 	.word	0x00000000
	.align		4
        /*000c*/ 	.word	0xfffffffe
	.align		4
        /*0010*/ 	.word	0x00000000
	.align		4
        /*0014*/ 	.word	0xfffffffd
	.align		4
        /*0018*/ 	.word	0x00000000
	.align		4
        /*001c*/ 	.word	0xfffffffc


//--------------------- .nv.constant4             --------------------------
	.section	.nv.constant4,"a",@progbits
	.align	8
	.align		8
.nv.constant4:
        /*0000*/ 	.dword	_$_str
	.align		8
        /*0008*/ 	.dword	_$_str_$_2


//--------------------- .text.triton_poi_fused__native_batch_norm_legit_no_training_convolution_7 --------------------------
	.section	.text.triton_poi_fused__native_batch_norm_legit_no_training_convolution_7,"ax",@progbits
	.align	128
        .global         triton_poi_fused__native_batch_norm_legit_no_training_convolution_7
        .type           triton_poi_fused__native_batch_norm_legit_no_training_convolution_7,@function
        .size           triton_poi_fused__native_batch_norm_legit_no_training_convolution_7,(.L_x_1 - triton_poi_fused__native_batch_norm_legit_no_training_convolution_7)
        .other          triton_poi_fused__native_batch_norm_legit_no_training_convolution_7,@"STO_CUDA_ENTRY STV_DEFAULT"
triton_poi_fused__native_batch_norm_legit_no_training_convolution_7:
.text.triton_poi_fused__native_batch_norm_legit_no_training_convolution_7:
[----:B------:R-:W-:Y:S01]  /*0000*/  LDC R1, c[0x0][0x28] ;  /* 0x00000a00ff017b82 */ /* 0x000fe20000000800 */
[----:B------:R-:W1:Y:S07]  /*0010*/  S2R R0, SR_TID.X ;  /* 0x0000000000007919 */ /* 0x000e6e0000002100 */
[----:B------:R-:W2:Y:S01]  /*0020*/  LDC.64 R8, c[0x0][0x228] ;  /* 0x00008a00ff087b82 */ /* 0x000ea20000000a00 */
[----:B------:R-:W-:Y:S01]  /*0030*/  ULDC.64 UR4, c[0x0][0x208] ;  /* 0x0000820000047ab9 */ /* 0x000fe20000000a00 */
[----:B------:R-:W3:Y:S06]  /*0040*/  S2R R5, SR_CTAID.X ;  /* 0x0000000000057919 */ /* 0x000eec0000002500 */
[----:B------:R-:W4:Y:S08]  /*0050*/  LDC.64 R28, c[0x0][0x218] ;  /* 0x00008600ff1c7b82 */ /* 0x000f300000000a00 */
[----:B------:R-:W5:Y:S08]  /*0060*/  LDC.64 R20, c[0x0][0x210] ;  /* 0x00008400ff147b82 */ /* 0x000f700000000a00 */
[----:B------:R-:W4:Y:S01]  /*0070*/  LDC.64 R26, c[0x0][0x220] ;  /* 0x00008800ff1a7b82 */ /* 0x000f220000000a00 */
[----:B-1----:R-:W-:-:S07]  /*0080*/  SHF.L.U32 R0, R0, 0x2, RZ ;  /* 0x0000000200007819 */ /* 0x002fce00000006ff */
[----:B------:R-:W1:Y:S01]  /*0090*/  LDC.64 R24, c[0x0][0x230] ;  /* 0x00008c00ff187b82 */ /* 0x000e620000000a00 */
[----:B---3--:R-:W-:Y:S02]  /*00a0*/  SHF.R.S32.HI R3, RZ, 0x15, R5 ;  /* 0x00000015ff037819 */ /* 0x008fe40000011405 */
[----:B------:R-:W-:Y:S02]  /*00b0*/  LOP3.LUT R0, R0, 0x1fc, RZ, 0xc0, !PT ;  /* 0x000001fc00007812 */ /* 0x000fe400078ec0ff */
[----:B------:R-:W-:-:S03]  /*00c0*/  SGXT R3, R3, 0x1 ;  /* 0x000000010303781a */ /* 0x000fc60000000200 */
[----:B------:R-:W3:Y:S01]  /*00d0*/  LDC.64 R22, c[0x0][0x238] ;  /* 0x00008e00ff167b82 */ /* 0x000ee20000000a00 */
[----:B------:R-:W-:-:S04]  /*00e0*/  LEA R6, R5, R0, 0xa ;  /* 0x0000000005067211 */ /* 0x000fc800078e50ff */
[----:B------:R-:W-:-:S04]  /*00f0*/  LEA.HI R3, R3, R6, RZ, 0xa ;  /* 0x0000000603037211 */ /* 0x000fc800078f50ff */
[----:B------:R-:W-:Y:S02]  /*0100*/  SHF.R.S32.HI R7, RZ, 0xa, R3 ;  /* 0x0000000aff077819 */ /* 0x000fe40000011403 */
[----:B------:R-:W-:Y:S02]  /*0110*/  IADD3 R3, R3, 0x200, RZ ;  /* 0x0000020003037810 */ /* 0x000fe40007ffe0ff */
[----:B------:R-:W-:Y:S02]  /*0120*/  LEA.HI R0, R7, R7, RZ, 0x5 ;  /* 0x0000000707007211 */ /* 0x000fe400078f28ff */
[----:B------:R-:W-:Y:S02]  /*0130*/  SHF.R.S32.HI R3, RZ, 0xa, R3 ;  /* 0x0000000aff037819 */ /* 0x000fe40000011403 */
[----:B------:R-:W-:Y:S02]  /*0140*/  LOP3.LUT R0, R0, 0xffffffe0, RZ, 0xc0, !PT ;  /* 0xffffffe000007812 */ /* 0x000fe400078ec0ff */
[----:B------:R-:W-:-:S02]  /*0150*/  LEA.HI R2, R3, R3, RZ, 0x5 ;  /* 0x0000000303027211 */ /* 0x000fc400078f28ff */
[----:B------:R-:W-:Y:S02]  /*0160*/  IADD3 R7, R7, -R0, RZ ;  /* 0x8000000007077210 */ /* 0x000fe40007ffe0ff */
[----:B------:R-:W-:-:S03]  /*0170*/  LOP3.LUT R2, R2, 0xffffffe0, RZ, 0xc0, !PT ;  /* 0xffffffe002027812 */ /* 0x000fc600078ec0ff */
[----:B--2---:R-:W-:Y:S01]  /*0180*/  IMAD.WIDE R4, R7, 0x4, R8 ;  /* 0x0000000407047825 */ /* 0x004fe200078e0208 */
[----:B------:R-:W-:-:S05]  /*0190*/  IADD3 R3, R3, -R2, RZ ;  /* 0x8000000203037210 */ /* 0x000fca0007ffe0ff */
[----:B------:R-:W-:Y:S01]  /*01a0*/  IMAD.WIDE R16, R3, 0x4, R8 ;  /* 0x0000000403107825 */ /* 0x000fe200078e0208 */
[----:B------:R-:W2:Y:S05]  /*01b0*/  LDG.E.EL R4, desc[UR4][R4.64] ;  /* 0x0000000404047981 */ /* 0x000eaa000c2e1900 */
[----:B------:R-:W2:Y:S01]  /*01c0*/  LDG.E.EL R16, desc[UR4][R16.64] ;  /* 0x0000000410107981 */ /* 0x000ea2000c2e1900 */
[----:B----4-:R-:W-:-:S04]  /*01d0*/  IMAD.WIDE R18, R7, 0x4, R28 ;  /* 0x0000000407127825 */ /* 0x010fc800078e021c */
[----:B-----5:R-:W-:Y:S02]  /*01e0*/  IMAD.WIDE R20, R6, 0x4, R20 ;  /* 0x0000000406147825 */ /* 0x020fe400078e0214 */
[----:B------:R-:W4:Y:S02]  /*01f0*/  LDG.E.EL R19, desc[UR4][R18.64] ;  /* 0x0000000412137981 */ /* 0x000f24000c2e1900 */
[----:B0-----:R-:W-:Y:S02]  /*0200*/  IMAD.WIDE R8, R7, 0x4, R26 ;  /* 0x0000000407087825 */ /* 0x001fe400078e021a */
[----:B------:R-:W4:Y:S02]  /*0210*/  LDG.E.128 R12, desc[UR4][R20.64] ;  /* 0x00000004140c7981 */ /* 0x000f24000c1e1d00 */
[C---:B------:R-:W-:Y:S02]  /*0220*/  IMAD.WIDE R28, R3.reuse, 0x4, R28 ;  /* 0x00000004031c7825 */ /* 0x040fe400078e021c */
[----:B------:R-:W5:Y:S02]  /*0230*/  LDG.E.EL R18, desc[UR4][R8.64] ;  /* 0x0000000408127981 */ /* 0x000f64000c2e1900 */
[----:B------:R-:W-:-:S02]  /*0240*/  IMAD.WIDE R26, R3, 0x4, R26 ;  /* 0x00000004031a7825 */ /* 0x000fc400078e021a */
[----:B------:R1:W4:Y:S04]  /*0250*/  LDG.E.EL R17, desc[UR4][R28.64] ;  /* 0x000000041c117981 */ /* 0x000328000c2e1900 */
[----:B------:R3:W4:Y:S04]  /*0260*/  LDG.E.EL R5, desc[UR4][R26.64] ;  /* 0x000000041a057981 */ /* 0x000728000c2e1900 */
[----:B------:R-:W4:Y:S01]  /*0270*/  LDG.E.128 R8, desc[UR4][R20.64+0x800] ;  /* 0x0008000414087981 */ /* 0x000f22000c1e1d00 */
[----:B-1----:R-:W-:-:S04]  /*0280*/  IMAD.WIDE R28, R7, 0x4, R24 ;  /* 0x00000004071c7825 */ /* 0x002fc800078e0218 */
[----:B---3--:R-:W-:Y:S01]  /*0290*/  IMAD.WIDE R26, R7, 0x4, R22 ;  /* 0x00000004071a7825 */ /* 0x008fe200078e0216 */
[----:B------:R-:W3:Y:S03]  /*02a0*/  LDG.E.EL R2, desc[UR4][R28.64] ;  /* 0x000000041c027981 */ /* 0x000ee6000c2e1900 */
[C---:B------:R-:W-:Y:S01]  /*02b0*/  IMAD.WIDE R24, R3.reuse, 0x4, R24 ;  /* 0x0000000403187825 */ /* 0x040fe200078e0218 */
[----:B------:R0:W3:Y:S03]  /*02c0*/  LDG.E.EL R7, desc[UR4][R26.64] ;  /* 0x000000041a077981 */ /* 0x0000e6000c2e1900 */
[----:B------:R-:W-:Y:S02]  /*02d0*/  IMAD.WIDE R22, R3, 0x4, R22 ;  /* 0x0000000403167825 */ /* 0x000fe400078e0216 */
[----:B------:R1:W3:Y:S04]  /*02e0*/  LDG.E.EL R3, desc[UR4][R24.64] ;  /* 0x0000000418037981 */ /* 0x0002e8000c2e1900 */
[----:B------:R2:W3:Y:S01]  /*02f0*/  LDG.E.EL R0, desc[UR4][R22.64] ;  /* 0x0000000416007981 */ /* 0x0004e2000c2e1900 */
[----:B0-----:R-:W0:Y:S01]  /*0300*/  LDC.64 R26, c[0x0][0x240] ;  /* 0x00009000ff1a7b82 */ /* 0x001e220000000a00 */
[----:B-1----:R-:W-:Y:S01]  /*0310*/  HFMA2.MMA R25, -RZ, RZ, 1.625, 0 ;  /* 0x3e800000ff197435 */ /* 0x002fe200000001ff */
[----:B0-----:R-:W-:-:S04]  /*0320*/  IMAD.WIDE R26, R6, 0x4, R26 ;  /* 0x00000004061a7825 */ /* 0x001fc800078e021a */
[----:B--2---:R-:W-:Y:S01]  /*0330*/  FADD R4, R4, 9.9999997473787516356e-06 ;  /* 0x3727c5ac04047421 */ /* 0x004fe20000000000 */
[----:B------:R-:W-:-:S03]  /*0340*/  FADD R16, R16, 9.9999997473787516356e-06 ;  /* 0x3727c5ac10107421 */ /* 0x000fc60000000000 */
[----:B------:R-:W0:Y:S08]  /*0350*/  MUFU.SQRT R28, R4 ;  /* 0x00000004001c7308 */ /* 0x000e300000002000 */
[----:B------:R-:W1:Y:S01]  /*0360*/  MUFU.SQRT R22, R16 ;  /* 0x0000001000167308 */ /* 0x000e620000002000 */
[C---:B0-----:R-:W-:Y:S02]  /*0370*/  FSETP.GT.AND P0, PT, R28.reuse, 8.50705917302346158658e+37, PT ;  /* 0x7e8000001c00780b */ /* 0x041fe40003f04000 */
[----:B------:R-:W-:-:S02]  /*0380*/  FSETP.GEU.AND P2, PT, R28, 1.175494350822287508e-38, PT ;  /* 0x008000001c00780b */ /* 0x000fc40003f4e000 */
[C---:B-1----:R-:W-:Y:S02]  /*0390*/  FSETP.GT.AND P1, PT, R22.reuse, 8.50705917302346158658e+37, PT ;  /* 0x7e8000001600780b */ /* 0x042fe40003f24000 */
[----:B------:R-:W-:-:S07]  /*03a0*/  FSETP.GEU.AND P3, PT, R22, 1.175494350822287508e-38, PT ;  /* 0x008000001600780b */ /* 0x000fce0003f6e000 */
[----:B------:R-:W-:-:S04]  /*03b0*/  @P0 FMUL R28, R28, 0.25 ;  /* 0x3e8000001c1c0820 */ /* 0x000fc80000400000 */
[----:B------:R-:W-:Y:S01]  /*03c0*/  @!P2 FMUL R28, R28, 16777216 ;  /* 0x4b8000001c1ca820 */ /* 0x000fe20000400000 */
[----:B------:R-:W-:-:S04]  /*03d0*/  @P1 FMUL R22, R22, 0.25 ;  /* 0x3e80000016161820 */ /* 0x000fc80000400000 */
[----:B------:R-:W-:Y:S01]  /*03e0*/  @!P3 FMUL R22, R22, 16777216 ;  /* 0x4b8000001616b820 */ /* 0x000fe20000400000 */
[----:B------:R-:W0:Y:S01]  /*03f0*/  MUFU.RCP R28, R28 ;  /* 0x0000001c001c7308 */ /* 0x000e220000001000 */
[----:B------:R-:W-:-:S07]  /*0400*/  FSEL R23, R25, 1, P0 ;  /* 0x3f80000019177808 */ /* 0x000fce0000000000 */
[----:B------:R-:W1:Y:S01]  /*0410*/  MUFU.RCP R4, R22 ;  /* 0x0000001600047308 */ /* 0x000e620000001000 */
[----:B------:R-:W-:Y:S01]  /*0420*/  FSEL R25, R25, 1, P1 ;  /* 0x3f80000019197808 */ /* 0x000fe20000800000 */
[----:B------:R-:W-:Y:S01]  /*0430*/  @!P2 FMUL R23, R23, 16777216 ;  /* 0x4b8000001717a820 */ /* 0x000fe20000400000 */
[--C-:B----4-:R-:W-:Y:S01]  /*0440*/  FADD R14, R14, R19.reuse ;  /* 0x000000130e0e7221 */ /* 0x110fe20000000000 */
[--C-:B------:R-:W-:Y:S01]  /*0450*/  FADD R12, R12, R19.reuse ;  /* 0x000000130c0c7221 */ /* 0x100fe20000000000 */
[--C-:B------:R-:W-:Y:S01]  /*0460*/  FADD R13, R13, R19.reuse ;  /* 0x000000130d0d7221 */ /* 0x100fe20000000000 */
[----:B------:R-:W-:Y:S01]  /*0470*/  @!P3 FMUL R25, R25, 16777216 ;  /* 0x4b8000001919b820 */ /* 0x000fe20000400000 */
[----:B------:R-:W-:Y:S01]  /*0480*/  FADD R15, R15, R19 ;  /* 0x000000130f0f7221 */ /* 0x000fe20000000000 */
[----:B0-----:R-:W-:Y:S01]  /*0490*/  FMUL R16, R28, R23 ;  /* 0x000000171c107220 */ /* 0x001fe20000400000 */
[C---:B-----5:R-:W-:Y:S01]  /*04a0*/  FADD R19, -R18.reuse, R14 ;  /* 0x0000000e12137221 */ /* 0x060fe20000000100 */
[C---:B------:R-:W-:Y:S01]  /*04b0*/  FADD R29, -R18.reuse, R12 ;  /* 0x0000000c121d7221 */ /* 0x040fe20000000100 */
[----:B------:R-:W-:Y:S01]  /*04c0*/  FADD R23, -R18, R15 ;  /* 0x0000000f12177221 */ /* 0x000fe20000000100 */
[----:B------:R-:W-:Y:S01]  /*04d0*/  FADD R10, R10, R17 ;  /* 0x000000110a0a7221 */ /* 0x000fe20000000000 */
[----:B-1----:R-:W-:Y:S01]  /*04e0*/  FMUL R4, R4, R25 ;  /* 0x0000001904047220 */ /* 0x002fe20000400000 */
[----:B------:R-:W-:Y:S01]  /*04f0*/  FADD R25, -R18, R13 ;  /* 0x0000000d12197221 */ /* 0x000fe20000000100 */
[--C-:B------:R-:W-:Y:S01]  /*0500*/  FADD R8, R8, R17.reuse ;  /* 0x0000001108087221 */ /* 0x100fe20000000000 */
[--C-:B------:R-:W-:Y:S01]  /*0510*/  FADD R9, R9, R17.reuse ;  /* 0x0000001109097221 */ /* 0x100fe20000000000 */
[----:B------:R-:W-:Y:S01]  /*0520*/  FADD R11, R11, R17 ;  /* 0x000000110b0b7221 */ /* 0x000fe20000000000 */
[-C--:B------:R-:W-:Y:S01]  /*0530*/  FMUL R19, R19, R16.reuse ;  /* 0x0000001013137220 */ /* 0x080fe20000400000 */
[-C--:B------:R-:W-:Y:S01]  /*0540*/  FMUL R22, R29, R16.reuse ;  /* 0x000000101d167220 */ /* 0x080fe20000400000 */
[-C--:B------:R-:W-:Y:S01]  /*0550*/  FMUL R18, R25, R16.reuse ;  /* 0x0000001019127220 */ /* 0x080fe20000400000 */
[----:B------:R-:W-:Y:S01]  /*0560*/  FMUL R16, R23, R16 ;  /* 0x0000001017107220 */ /* 0x000fe20000400000 */
[C---:B------:R-:W-:Y:S01]  /*0570*/  FADD R17, -R5.reuse, R10 ;  /* 0x0000000a05117221 */ /* 0x040fe20000000100 */
[C---:B------:R-:W-:Y:S01]  /*0580*/  FADD R25, -R5.reuse, R8 ;  /* 0x0000000805197221 */ /* 0x040fe20000000100 */
[C---:B------:R-:W-:Y:S01]  /*0590*/  FADD R29, -R5.reuse, R9 ;  /* 0x00000009051d7221 */ /* 0x040fe20000000100 */
[----:B------:R-:W-:Y:S01]  /*05a0*/  FADD R23, -R5, R11 ;  /* 0x0000000b05177221 */ /* 0x000fe20000000100 */
[-C--:B------:R-:W-:Y:S01]  /*05b0*/  FMUL R24, R17, R4.reuse ;  /* 0x0000000411187220 */ /* 0x080fe20000400000 */
[-C--:B------:R-:W-:Y:S01]  /*05c0*/  FMUL R25, R25, R4.reuse ;  /* 0x0000000419197220 */ /* 0x080fe20000400000 */
[-C--:B------:R-:W-:Y:S01]  /*05d0*/  FMUL R17, R29, R4.reuse ;  /* 0x000000041d117220 */ /* 0x080fe20000400000 */
[----:B------:R-:W-:Y:S01]  /*05e0*/  FMUL R23, R23, R4 ;  /* 0x0000000417177220 */ /* 0x000fe20000400000 */
[C-C-:B---3--:R-:W-:Y:S01]  /*05f0*/  FFMA R6, R2.reuse, R19, R7.reuse ;  /* 0x0000001302067223 */ /* 0x148fe20000000007 */
[C-C-:B------:R-:W-:Y:S01]  /*0600*/  FFMA R4, R2.reuse, R22, R7.reuse ;  /* 0x0000001602047223 */ /* 0x140fe20000000007 */
[C-C-:B------:R-:W-:Y:S01]  /*0610*/  FFMA R5, R2.reuse, R18, R7.reuse ;  /* 0x0000001202057223 */ /* 0x140fe20000000007 */
[----:B------:R-:W-:Y:S01]  /*0620*/  FFMA R7, R2, R16, R7 ;  /* 0x0000001002077223 */ /* 0x000fe20000000007 */
[C-C-:B------:R-:W-:Y:S01]  /*0630*/  FFMA R18, R3.reuse, R24, R0.reuse ;  /* 0x0000001803127223 */ /* 0x140fe20000000000 */
[C-C-:B------:R-:W-:Y:S01]  /*0640*/  FFMA R16, R3.reuse, R25, R0.reuse ;  /* 0x0000001903107223 */ /* 0x140fe20000000000 */
[C-C-:B------:R-:W-:Y:S01]  /*0650*/  FFMA R17, R3.reuse, R17, R0.reuse ;  /* 0x0000001103117223 */ /* 0x140fe20000000000 */
[----:B------:R-:W-:Y:S01]  /*0660*/  FFMA R19, R3, R23, R0 ;  /* 0x0000001703137223 */ /* 0x000fe20000000000 */
[----:B------:R-:W-:Y:S04]  /*0670*/  STG.E.128 desc[UR4][R20.64], R12 ;  /* 0x0000000c14007986 */ /* 0x000fe8000c101d04 */
[----:B------:R-:W-:Y:S04]  /*0680*/  STG.E.128 desc[UR4][R20.64+0x800], R8 ;  /* 0x0008000814007986 */ /* 0x000fe8000c101d04 */
[----:B------:R-:W-:Y:S04]  /*0690*/  STG.E.128 desc[UR4][R26.64], R4 ;  /* 0x000000041a007986 */ /* 0x000fe8000c101d04 */
[----:B------:R-:W-:Y:S01]  /*06a0*/  STG.E.128 desc[UR4][R26.64+0x800], R16 ;  /* 0x000800101a007986 */ /* 0x000fe2000c101d04 */
[----:B------:R-:W-:Y:S05]  /*06b0*/  EXIT ;  /* 0x000000000000794d */ /* 0x000fea0003800000 */
.L_x_0:
[----:B------:R-:W-:-:S00]  /*06c0*/  BRA `(.L_x_0) ;  /* 0xfffffffc00fc7947 */ /* 0x000fc0000383ffff */
[----:B------:R-:W-:-:S00]  /*06d0*/  NOP ;  /* 0x0000000000007918 */ /* 0x000fc00000000000 */
        /* <DEDUP_REMOVED lines=10> */
.L_x_1:


//--------------------- .nv.global.init           --------------------------
	.section	.nv.global.init,"aw",@progbits
.nv.global.init:
	.type		_$_str,@object
	.size		_$_str,(_$_str_$_2 - _$_str)
_$_str:
        /*0000*/ 	.byte	0x5f, 0x5f, 0x43, 0x55, 0x44, 0x41, 0x5f, 0x46, 0x54, 0x5a, 0x00
	.type		_$_str_$_2,@object
	.size		_$_str_$_2,(.L_1 - _$_str_$_2)
_$_str_$_2:
        /*000b*/ 	.byte	0x5f, 0x5f, 0x43, 0x55, 0x44, 0x41, 0x5f, 0x50, 0x52, 0x45, 0x43, 0x5f, 0x53, 0x51, 0x52, 0x54
        /*001b*/ 	.byte	0x00
.L_1:


//--------------------- .nv.constant0.triton_poi_fused__native_batch_norm_legit_no_training_convolution_7 --------------------------
	.section	.nv.constant0.triton_poi_fused__native_batch_norm_legit_no_training_convolution_7,"a",@progbits
	.sectionflags	@""
	.align	4
.nv.constant0.triton_poi_fused__native_batch_norm_legit_no_training_convolution_7:
	.zero		588
